//
// Generated by NVIDIA NVVM Compiler
//
// Compiler Build ID: CL-36424714
// Cuda compilation tools, release 13.0, V13.0.88
// Based on NVVM 20.0.0
//

.version 9.0
.target sm_100
.address_size 64

	// .globl	_Z9transposePfS_ii

.visible .entry _Z9transposePfS_ii(
	.param .u64 .ptr .align 1 _Z9transposePfS_ii_param_0,
	.param .u64 .ptr .align 1 _Z9transposePfS_ii_param_1,
	.param .u32 _Z9transposePfS_ii_param_2,
	.param .u32 _Z9transposePfS_ii_param_3
)
{
	.reg .pred 	%p<4>;
	.reg .b32 	%r<15>;
	.reg .b32 	%f<2>;
	.reg .b64 	%rd<9>;

	ld.param.u64 	%rd1, [_Z9transposePfS_ii_param_0];
	ld.param.u64 	%rd2, [_Z9transposePfS_ii_param_1];
	ld.param.u32 	%r3, [_Z9transposePfS_ii_param_2];
	ld.param.u32 	%r5, [_Z9transposePfS_ii_param_3];
	mov.u32 	%r6, %ctaid.x;
	mov.u32 	%r7, %ntid.x;
	mov.u32 	%r8, %tid.x;
	mad.lo.s32 	%r1, %r6, %r7, %r8;
	mov.u32 	%r9, %ctaid.y;
	mov.u32 	%r10, %ntid.y;
	mov.u32 	%r11, %tid.y;
	mad.lo.s32 	%r12, %r9, %r10, %r11;
	setp.ge.s32 	%p1, %r1, %r3;
	setp.ge.s32 	%p2, %r12, %r5;
	or.pred  	%p3, %p1, %p2;
	@%p3 bra 	$L__BB0_2;
	cvta.to.global.u64 	%rd3, %rd1;
	cvta.to.global.u64 	%rd4, %rd2;
	mad.lo.s32 	%r13, %r5, %r1, %r12;
	mul.wide.s32 	%rd5, %r13, 4;
	add.s64 	%rd6, %rd3, %rd5;
	ld.global.f32 	%f1, [%rd6];
	mad.lo.s32 	%r14, %r3, %r12, %r1;
	mul.wide.s32 	%rd7, %r14, 4;
	add.s64 	%rd8, %rd4, %rd7;
	st.global.f32 	[%rd8], %f1;
$L__BB0_2:
	ret;

}


// ===== COMPILED SASS (sm_100) =====

	.target	sm_100

	.elftype	@"ET_EXEC"


//--------------------- .note.nv.tkinfo           --------------------------
	.section	.note.nv.tkinfo,"",@"SHT_NOTE"
	.sectionflags	@"SHF_NOTE_NV_TKINFO"
	.tkinfo
        /*0018*/ 	.word	0x00000002
        /*0030*/ 	.string	""
        /*0030*/ 	.string	"ptxas"
        /*0030*/ 	.string	"Cuda compilation tools, release 13.0, V13.0.88"
        /*0030*/ 	.string	"Build cuda_13.0.r13.0/compiler.36424714_0"
        /*0030*/ 	.string	"-arch sm_100 -m 64 "



//--------------------- .note.nv.cuinfo           --------------------------
	.section	.note.nv.cuinfo,"",@"SHT_NOTE"
	.sectionflags	@"SHF_NOTE_NV_CUINFO"
        /*0018*/ 	.short	0x0002
        /*001a*/ 	.short	0x0064
        /*001c*/ 	.short	0x0082
	.zero		2


//--------------------- .nv.info                  --------------------------
	.section	.nv.info,"",@"SHT_CUDA_INFO"
	.align	4


	//----- nvinfo : EIATTR_REGCOUNT
	.align		4
        /*0000*/ 	.byte	0x04, 0x2f
        /*0002*/ 	.short	(.L_1 - .L_0)
	.align		4
.L_0:
        /*0004*/ 	.word	index@(_Z9transposePfS_ii)
        /*0008*/ 	.word	0x0000000a


	//----- nvinfo : EIATTR_FRAME_SIZE
	.align		4
.L_1:
        /*000c*/ 	.byte	0x04, 0x11
        /*000e*/ 	.short	(.L_3 - .L_2)
	.align		4
.L_2:
        /*0010*/ 	.word	index@(_Z9transposePfS_ii)
        /*0014*/ 	.word	0x00000000


	//----- nvinfo : EIATTR_MIN_STACK_SIZE
	.align		4
.L_3:
        /*0018*/ 	.byte	0x04, 0x12
        /*001a*/ 	.short	(.L_5 - .L_4)
	.align		4
.L_4:
        /*001c*/ 	.word	index@(_Z9transposePfS_ii)
        /*0020*/ 	.word	0x00000000
.L_5:


//--------------------- .nv.compat                --------------------------
	.section	.nv.compat,"",@"SHT_CUDA_COMPAT_INFO"
	.align	4
        /*0000*/ 	.byte	0x02, 0x09, 0x00, 0x00, 0x02, 0x02, 0x01, 0x00, 0x02, 0x05, 0x05, 0x00, 0x03, 0x07, 0x01, 0x01
        /*0010*/ 	.byte	0x02, 0x03, 0x00, 0x00, 0x02, 0x06, 0x01, 0x00, 0x04, 0x0b, 0x08, 0x00, 0x09, 0x00, 0x00, 0x00
        /*0020*/ 	.byte	0x00, 0x00, 0x00, 0x00


//--------------------- .nv.info._Z9transposePfS_ii --------------------------
	.section	.nv.info._Z9transposePfS_ii,"",@"SHT_CUDA_INFO"
	.sectionflags	@""
	.align	4


	//----- nvinfo : EIATTR_CUDA_API_VERSION
	.align		4
        /*0000*/ 	.byte	0x04, 0x37
        /*0002*/ 	.short	(.L_7 - .L_6)
.L_6:
        /*0004*/ 	.word	0x00000082


	//----- nvinfo : EIATTR_KPARAM_INFO
	.align		4
.L_7:
        /*0008*/ 	.byte	0x04, 0x17
        /*000a*/ 	.short	(.L_9 - .L_8)
.L_8:
        /*000c*/ 	.word	0x00000000
        /*0010*/ 	.short	0x0003
        /*0012*/ 	.short	0x0014
        /*0014*/ 	.byte	0x00, 0xf0, 0x11, 0x00


	//----- nvinfo : EIATTR_KPARAM_INFO
	.align		4
.L_9:
        /*0018*/ 	.byte	0x04, 0x17
        /*001a*/ 	.short	(.L_11 - .L_10)
.L_10:
        /*001c*/ 	.word	0x00000000
        /*0020*/ 	.short	0x0002
        /*0022*/ 	.short	0x0010
        /*0024*/ 	.byte	0x00, 0xf0, 0x11, 0x00


	//----- nvinfo : EIATTR_KPARAM_INFO
	.align		4
.L_11:
        /*0028*/ 	.byte	0x04, 0x17
        /*002a*/ 	.short	(.L_13 - .L_12)
.L_12:
        /*002c*/ 	.word	0x00000000
        /*0030*/ 	.short	0x0001
        /*0032*/ 	.short	0x0008
        /*0034*/ 	.byte	0x00, 0xf5, 0x21, 0x00


	//----- nvinfo : EIATTR_KPARAM_INFO
	.align		4
.L_13:
        /*0038*/ 	.byte	0x04, 0x17
        /*003a*/ 	.short	(.L_15 - .L_14)
.L_14:
        /*003c*/ 	.word	0x00000000
        /*0040*/ 	.short	0x0000
        /*0042*/ 	.short	0x0000
        /*0044*/ 	.byte	0x00, 0xf5, 0x21, 0x00


	//----- nvinfo : EIATTR_SPARSE_MMA_MASK
	.align		4
.L_15:
        /*0048*/ 	.byte	0x03, 0x50
        /*004a*/ 	.short	0x0000


	//----- nvinfo : EIATTR_MAXREG_COUNT
	.align		4
        /*004c*/ 	.byte	0x03, 0x1b
        /*004e*/ 	.short	0x00ff


	//----- nvinfo : EIATTR_MERCURY_ISA_VERSION
	.align		4
        /*0050*/ 	.byte	0x03, 0x5f
        /*0052*/ 	.short	0x0101


	//----- nvinfo : EIATTR_VRC_CTA_INIT_COUNT
	.align		4
        /*0054*/ 	.byte	0x02, 0x4a
	.zero		1
	.zero		1


	//----- nvinfo : EIATTR_EXIT_INSTR_OFFSETS
	.align		4
        /*0058*/ 	.byte	0x04, 0x1c
        /*005a*/ 	.short	(.L_17 - .L_16)


	//   ....[0]....
.L_16:
        /*005c*/ 	.word	0x000000c0


	//   ....[1]....
        /*0060*/ 	.word	0x00000160


	//----- nvinfo : EIATTR_CBANK_PARAM_SIZE
	.align		4
.L_17:
        /*0064*/ 	.byte	0x03, 0x19
        /*0066*/ 	.short	0x0018


	//----- nvinfo : EIATTR_PARAM_CBANK
	.align		4
        /*0068*/ 	.byte	0x04, 0x0a
        /*006a*/ 	.short	(.L_19 - .L_18)
	.align		4
.L_18:
        /*006c*/ 	.word	index@(.nv.constant0._Z9transposePfS_ii)
        /*0070*/ 	.short	0x0380
        /*0072*/ 	.short	0x0018


	//----- nvinfo : EIATTR_SW_WAR
	.align		4
.L_19:
        /*0074*/ 	.byte	0x04, 0x36
        /*0076*/ 	.short	(.L_21 - .L_20)
.L_20:
        /*0078*/ 	.word	0x00000008
.L_21:


//--------------------- .nv.callgraph             --------------------------
	.section	.nv.callgraph,"",@"SHT_CUDA_CALLGRAPH"
	.align	4
	.sectionentsize	8
	.align		4
        /*0000*/ 	.word	0x00000000
	.align		4
        /*0004*/ 	.word	0xffffffff
	.align		4
        /*0008*/ 	.word	0x00000000
	.align		4
        /*000c*/ 	.word	0xfffffffe
	.align		4
        /*0010*/ 	.word	0x00000000
	.align		4
        /*0014*/ 	.word	0xfffffffd
	.align		4
        /*0018*/ 	.word	0x00000000
	.align		4
        /*001c*/ 	.word	0xfffffffc


//--------------------- .text._Z9transposePfS_ii  --------------------------
	.section	.text._Z9transposePfS_ii,"ax",@progbits
	.align	128
        .global         _Z9transposePfS_ii
        .type           _Z9transposePfS_ii,@function
        .size           _Z9transposePfS_ii,(.L_x_1 - _Z9transposePfS_ii)
        .other          _Z9transposePfS_ii,@"STO_CUDA_ENTRY STV_DEFAULT"
_Z9transposePfS_ii:
.text._Z9transposePfS_ii:
[----:B------:R-:W-:Y:S01]  /*0000*/  LDC R1, c[0x0][0x37c] ;  /* 0x0000df00ff017b82 */ /* 0x000fe20000000800 */
[----:B------:R-:W0:Y:S07]  /*0010*/  S2R R2, SR_TID.Y ;  /* 0x0000000000027919 */ /* 0x000e2e0000002200 */
[----:B------:R-:W1:Y:S01]  /*0020*/  LDC R0, c[0x0][0x360] ;  /* 0x0000d800ff007b82 */ /* 0x000e620000000800 */
[----:B------:R-:W2:Y:S01]  /*0030*/  LDCU.64 UR6, c[0x0][0x390] ;  /* 0x00007200ff0677ac */ /* 0x000ea20008000a00 */
[----:B------:R-:W1:Y:S06]  /*0040*/  S2R R3, SR_TID.X ;  /* 0x0000000000037919 */ /* 0x000e6c0000002100 */
[----:B------:R-:W0:Y:S08]  /*0050*/  S2UR UR5, SR_CTAID.Y ;  /* 0x00000000000579c3 */ /* 0x000e300000002600 */
[----:B------:R-:W0:Y:S08]  /*0060*/  LDC R7, c[0x0][0x364] ;  /* 0x0000d900ff077b82 */ /* 0x000e300000000800 */
[----:B------:R-:W1:Y:S01]  /*0070*/  S2UR UR4, SR_CTAID.X ;  /* 0x00000000000479c3 */ /* 0x000e620000002500 */
[----:B0-----:R-:W-:-:S05]  /*0080*/  IMAD R7, R7, UR5, R2 ;  /* 0x0000000507077c24 */ /* 0x001fca000f8e0202 */
[----:B--2---:R-:W-:Y:S01]  /*0090*/  ISETP.GE.AND P0, PT, R7, UR7, PT ;  /* 0x0000000707007c0c */ /* 0x004fe2000bf06270 */
[----:B-1----:R-:W-:-:S05]  /*00a0*/  IMAD R0, R0, UR4, R3 ;  /* 0x0000000400007c24 */ /* 0x002fca000f8e0203 */
[----:B------:R-:W-:-:S13]  /*00b0*/  ISETP.GE.OR P0, PT, R0, UR6, P0 ;  /* 0x0000000600007c0c */ /* 0x000fda0008706670 */
[----:B------:R-:W-:Y:S05]  /*00c0*/  @P0 EXIT ;  /* 0x000000000000094d */ /* 0x000fea0003800000 */
[----:B------:R-:W0:Y:S01]  /*00d0*/  LDC.64 R2, c[0x0][0x380] ;  /* 0x0000e000ff027b82 */ /* 0x000e220000000a00 */
[----:B------:R-:W1:Y:S01]  /*00e0*/  LDCU.64 UR4, c[0x0][0x358] ;  /* 0x00006b00ff0477ac */ /* 0x000e620008000a00 */
[----:B------:R-:W-:-:S04]  /*00f0*/  IMAD R5, R0, UR7, R7 ;  /* 0x0000000700057c24 */ /* 0x000fc8000f8e0207 */
[----:B0-----:R-:W-:Y:S02]  /*0100*/  IMAD.WIDE R2, R5, 0x4, R2 ;  /* 0x0000000405027825 */ /* 0x001fe400078e0202 */
[----:B------:R-:W0:Y:S04]  /*0110*/  LDC.64 R4, c[0x0][0x388] ;  /* 0x0000e200ff047b82 */ /* 0x000e280000000a00 */
[----:B-1----:R-:W2:Y:S01]  /*0120*/  LDG.E R3, desc[UR4][R2.64] ;  /* 0x0000000402037981 */ /* 0x002ea2000c1e1900 */
[----:B------:R-:W-:-:S04]  /*0130*/  IMAD R7, R7, UR6, R0 ;  /* 0x0000000607077c24 */ /* 0x000fc8000f8e0200 */
[----:B0-----:R-:W-:-:S05]  /*0140*/  IMAD.WIDE R4, R7, 0x4, R4 ;  /* 0x0000000407047825 */ /* 0x001fca00078e0204 */
[----:B--2---:R-:W-:Y:S01]  /*0150*/  STG.E desc[UR4][R4.64], R3 ;  /* 0x0000000304007986 */ /* 0x004fe2000c101904 */
[----:B------:R-:W-:Y:S05]  /*0160*/  EXIT ;  /* 0x000000000000794d */ /* 0x000fea0003800000 */
.L_x_0:
[----:B------:R-:W-:-:S00]  /*0170*/  BRA `(.L_x_0) ;  /* 0xfffffffc00fc7947 */ /* 0x000fc0000383ffff */
[----:B------:R-:W-:-:S00]  /*0180*/  NOP ;  /* 0x0000000000007918 */ /* 0x000fc00000000000 */
[----:B------:R-:W-:-:S00]  /*0190*/  NOP ;  /* 0x0000000000007918 */ /* 0x000fc00000000000 */
[----:B------:R-:W-:-:S00]  /*01a0*/  NOP ;  /* 0x0000000000007918 */ /* 0x000fc00000000000 */
[----:B------:R-:W-:-:S00]  /*01b0*/  NOP ;  /* 0x0000000000007918 */ /* 0x000fc00000000000 */
[----:B------:R-:W-:-:S00]  /*01c0*/  NOP ;  /* 0x0000000000007918 */ /* 0x000fc00000000000 */
[----:B------:R-:W-:-:S00]  /*01d0*/  NOP ;  /* 0x0000000000007918 */ /* 0x000fc00000000000 */
[----:B------:R-:W-:-:S00]  /*01e0*/  NOP ;  /* 0x0000000000007918 */ /* 0x000fc00000000000 */
[----:B------:R-:W-:-:S00]  /*01f0*/  NOP ;  /* 0x0000000000007918 */ /* 0x000fc00000000000 */
.L_x_1:


//--------------------- .nv.shared.reserved.0     --------------------------
	.section	.nv.shared.reserved.0,"aw",@nobits
	.weak		__nv_reservedSMEM_offset_0_alias
	.size		__nv_reservedSMEM_offset_0_alias, 0, 64
	.other		__nv_reservedSMEM_offset_0_alias,@"STO_CUDA_RESERVED_SHARED STV_DEFAULT"
__nv_reservedSMEM_offset_0_alias:
	.zero		0
	.zero		64


//--------------------- .nv.constant0._Z9transposePfS_ii --------------------------
	.section	.nv.constant0._Z9transposePfS_ii,"a",@progbits
	.sectionflags	@""
	.align	4
.nv.constant0._Z9transposePfS_ii:
	.zero		920


//--------------------- SYMBOLS --------------------------

	.type		.nv.reservedSmem.offset0,@object
	.size		.nv.reservedSmem.offset0,0x4
